//
// Generated by NVIDIA NVVM Compiler
//
// Compiler Build ID: CL-36424714
// Cuda compilation tools, release 13.0, V13.0.88
// Based on NVVM 20.0.0
//

.version 9.0
.target sm_100
.address_size 64

	// .globl	_Z27linear_layer_and_activationPfS_S_S_Pii

.visible .entry _Z27linear_layer_and_activationPfS_S_S_Pii(
	.param .u64 .ptr .align 1 _Z27linear_layer_and_activationPfS_S_S_Pii_param_0,
	.param .u64 .ptr .align 1 _Z27linear_layer_and_activationPfS_S_S_Pii_param_1,
	.param .u64 .ptr .align 1 _Z27linear_layer_and_activationPfS_S_S_Pii_param_2,
	.param .u64 .ptr .align 1 _Z27linear_layer_and_activationPfS_S_S_Pii_param_3,
	.param .u64 .ptr .align 1 _Z27linear_layer_and_activationPfS_S_S_Pii_param_4,
	.param .u32 _Z27linear_layer_and_activationPfS_S_S_Pii_param_5
)
{
	.reg .pred 	%p<13>;
	.reg .b32 	%r<59>;
	.reg .b32 	%f<72>;
	.reg .b64 	%rd<37>;
	.reg .b64 	%fd<4>;

	ld.param.u64 	%rd9, [_Z27linear_layer_and_activationPfS_S_S_Pii_param_0];
	ld.param.u64 	%rd7, [_Z27linear_layer_and_activationPfS_S_S_Pii_param_2];
	ld.param.u64 	%rd10, [_Z27linear_layer_and_activationPfS_S_S_Pii_param_3];
	ld.param.u32 	%r31, [_Z27linear_layer_and_activationPfS_S_S_Pii_param_5];
	cvta.to.global.u64 	%rd1, %rd9;
	cvta.to.global.u64 	%rd2, %rd10;
	mov.u32 	%r1, %tid.x;
	setp.lt.s32 	%p1, %r31, 1;
	@%p1 bra 	$L__BB0_17;
	cvta.to.global.u64 	%rd3, %rd7;
	mov.b32 	%r48, 0;
	mov.u32 	%r49, %r48;
	mov.u32 	%r50, %r48;
	mov.u32 	%r51, %r48;
$L__BB0_2:
	ld.param.u64 	%rd36, [_Z27linear_layer_and_activationPfS_S_S_Pii_param_4];
	add.s32 	%r6, %r48, 1;
	cvta.to.global.u64 	%rd11, %rd36;
	mul.wide.u32 	%rd12, %r48, 4;
	add.s64 	%rd4, %rd11, %rd12;
	ld.global.u32 	%r58, [%rd4+4];
	setp.ge.s32 	%p2, %r1, %r58;
	@%p2 bra 	$L__BB0_16;
	ld.global.u32 	%r8, [%rd4];
	setp.lt.s32 	%p3, %r8, 1;
	add.s32 	%r9, %r51, %r1;
	mul.wide.s32 	%rd13, %r9, 4;
	add.s64 	%rd5, %rd3, %rd13;
	ld.global.f32 	%f71, [%rd5];
	@%p3 bra 	$L__BB0_15;
	mad.lo.s32 	%r10, %r8, %r1, %r50;
	setp.lt.u32 	%p4, %r8, 8;
	mov.b32 	%r56, 0;
	@%p4 bra 	$L__BB0_7;
	and.b32  	%r34, %r8, 2147483640;
	neg.s32 	%r54, %r34;
	mov.u32 	%r52, %r49;
	mov.u32 	%r53, %r10;
$L__BB0_6:
	.pragma "nounroll";
	and.b32  	%r56, %r8, 2147483640;
	mul.wide.s32 	%rd14, %r53, 4;
	add.s64 	%rd15, %rd1, %rd14;
	mul.wide.s32 	%rd16, %r52, 4;
	add.s64 	%rd17, %rd2, %rd16;
	ld.global.f32 	%f11, [%rd15];
	ld.global.f32 	%f12, [%rd17];
	fma.rn.f32 	%f13, %f11, %f12, %f71;
	st.global.f32 	[%rd5], %f13;
	ld.global.f32 	%f14, [%rd15+4];
	ld.global.f32 	%f15, [%rd17+4];
	fma.rn.f32 	%f16, %f14, %f15, %f13;
	st.global.f32 	[%rd5], %f16;
	ld.global.f32 	%f17, [%rd15+8];
	ld.global.f32 	%f18, [%rd17+8];
	fma.rn.f32 	%f19, %f17, %f18, %f16;
	st.global.f32 	[%rd5], %f19;
	ld.global.f32 	%f20, [%rd15+12];
	ld.global.f32 	%f21, [%rd17+12];
	fma.rn.f32 	%f22, %f20, %f21, %f19;
	st.global.f32 	[%rd5], %f22;
	ld.global.f32 	%f23, [%rd15+16];
	ld.global.f32 	%f24, [%rd17+16];
	fma.rn.f32 	%f25, %f23, %f24, %f22;
	st.global.f32 	[%rd5], %f25;
	ld.global.f32 	%f26, [%rd15+20];
	ld.global.f32 	%f27, [%rd17+20];
	fma.rn.f32 	%f28, %f26, %f27, %f25;
	st.global.f32 	[%rd5], %f28;
	ld.global.f32 	%f29, [%rd15+24];
	ld.global.f32 	%f30, [%rd17+24];
	fma.rn.f32 	%f31, %f29, %f30, %f28;
	st.global.f32 	[%rd5], %f31;
	ld.global.f32 	%f32, [%rd15+28];
	ld.global.f32 	%f33, [%rd17+28];
	fma.rn.f32 	%f71, %f32, %f33, %f31;
	st.global.f32 	[%rd5], %f71;
	add.s32 	%r54, %r54, 8;
	add.s32 	%r53, %r53, 8;
	add.s32 	%r52, %r52, 8;
	setp.ne.s32 	%p5, %r54, 0;
	@%p5 bra 	$L__BB0_6;
$L__BB0_7:
	and.b32  	%r20, %r8, 7;
	setp.eq.s32 	%p6, %r20, 0;
	@%p6 bra 	$L__BB0_15;
	setp.lt.u32 	%p7, %r20, 4;
	@%p7 bra 	$L__BB0_10;
	add.s32 	%r35, %r10, %r56;
	mul.wide.s32 	%rd18, %r35, 4;
	add.s64 	%rd19, %rd1, %rd18;
	ld.global.f32 	%f34, [%rd19];
	add.s32 	%r36, %r56, %r49;
	mul.wide.s32 	%rd20, %r36, 4;
	add.s64 	%rd21, %rd2, %rd20;
	ld.global.f32 	%f35, [%rd21];
	fma.rn.f32 	%f36, %f34, %f35, %f71;
	st.global.f32 	[%rd5], %f36;
	ld.global.f32 	%f37, [%rd19+4];
	ld.global.f32 	%f38, [%rd21+4];
	fma.rn.f32 	%f39, %f37, %f38, %f36;
	st.global.f32 	[%rd5], %f39;
	ld.global.f32 	%f40, [%rd19+8];
	ld.global.f32 	%f41, [%rd21+8];
	fma.rn.f32 	%f42, %f40, %f41, %f39;
	st.global.f32 	[%rd5], %f42;
	ld.global.f32 	%f43, [%rd19+12];
	ld.global.f32 	%f44, [%rd21+12];
	fma.rn.f32 	%f71, %f43, %f44, %f42;
	st.global.f32 	[%rd5], %f71;
	add.s32 	%r56, %r56, 4;
$L__BB0_10:
	and.b32  	%r23, %r8, 3;
	setp.eq.s32 	%p8, %r23, 0;
	@%p8 bra 	$L__BB0_15;
	setp.eq.s32 	%p9, %r23, 1;
	@%p9 bra 	$L__BB0_13;
	add.s32 	%r37, %r10, %r56;
	mul.wide.s32 	%rd22, %r37, 4;
	add.s64 	%rd23, %rd1, %rd22;
	ld.global.f32 	%f45, [%rd23];
	add.s32 	%r38, %r56, %r49;
	mul.wide.s32 	%rd24, %r38, 4;
	add.s64 	%rd25, %rd2, %rd24;
	ld.global.f32 	%f46, [%rd25];
	fma.rn.f32 	%f47, %f45, %f46, %f71;
	st.global.f32 	[%rd5], %f47;
	ld.global.f32 	%f48, [%rd23+4];
	ld.global.f32 	%f49, [%rd25+4];
	fma.rn.f32 	%f71, %f48, %f49, %f47;
	st.global.f32 	[%rd5], %f71;
	add.s32 	%r56, %r56, 2;
$L__BB0_13:
	and.b32  	%r39, %r8, 1;
	setp.eq.b32 	%p10, %r39, 1;
	not.pred 	%p11, %p10;
	@%p11 bra 	$L__BB0_15;
	add.s32 	%r40, %r10, %r56;
	mul.wide.s32 	%rd26, %r40, 4;
	add.s64 	%rd27, %rd1, %rd26;
	ld.global.f32 	%f50, [%rd27];
	add.s32 	%r41, %r56, %r49;
	mul.wide.s32 	%rd28, %r41, 4;
	add.s64 	%rd29, %rd2, %rd28;
	ld.global.f32 	%f51, [%rd29];
	fma.rn.f32 	%f71, %f50, %f51, %f71;
	st.global.f32 	[%rd5], %f71;
$L__BB0_15:
	ld.param.u64 	%rd35, [_Z27linear_layer_and_activationPfS_S_S_Pii_param_1];
	cvta.to.global.u64 	%rd30, %rd35;
	add.s64 	%rd32, %rd30, %rd13;
	ld.global.f32 	%f52, [%rd32];
	add.f32 	%f53, %f52, %f71;
	st.global.f32 	[%rd5], %f53;
	fma.rn.f32 	%f54, %f53, 0fBBBB989D, 0f3F000000;
	cvt.sat.f32.f32 	%f55, %f54;
	mov.f32 	%f56, 0f4B400001;
	mov.f32 	%f57, 0f437C0000;
	fma.rm.f32 	%f58, %f55, %f57, %f56;
	add.f32 	%f59, %f58, 0fCB40007F;
	neg.f32 	%f60, %f59;
	fma.rn.f32 	%f61, %f53, 0fBFB8AA3B, %f60;
	fma.rn.f32 	%f62, %f53, 0fB2A57060, %f61;
	mov.b32 	%r42, %f58;
	shl.b32 	%r43, %r42, 23;
	mov.b32 	%f63, %r43;
	ex2.approx.ftz.f32 	%f64, %f62;
	mul.f32 	%f65, %f64, %f63;
	cvt.f64.f32 	%fd1, %f65;
	add.f64 	%fd2, %fd1, 0d3FF0000000000000;
	rcp.rn.f64 	%fd3, %fd2;
	cvt.rn.f32.f64 	%f66, %fd3;
	ld.global.u32 	%r44, [%rd4];
	add.s32 	%r45, %r49, %r1;
	add.s32 	%r46, %r45, %r44;
	mul.wide.s32 	%rd33, %r46, 4;
	add.s64 	%rd34, %rd2, %rd33;
	st.global.f32 	[%rd34], %f66;
	ld.global.u32 	%r58, [%rd4+4];
$L__BB0_16:
	ld.global.u32 	%r47, [%rd4];
	mad.lo.s32 	%r50, %r58, %r47, %r50;
	add.s32 	%r51, %r58, %r51;
	add.s32 	%r49, %r47, %r49;
	bar.sync 	0;
	setp.ne.s32 	%p12, %r6, %r31;
	mov.u32 	%r48, %r6;
	@%p12 bra 	$L__BB0_2;
$L__BB0_17:
	ret;

}


// ===== COMPILED SASS (sm_100) =====

	.target	sm_100

	.elftype	@"ET_EXEC"


//--------------------- .note.nv.tkinfo           --------------------------
	.section	.note.nv.tkinfo,"",@"SHT_NOTE"
	.sectionflags	@"SHF_NOTE_NV_TKINFO"
	.tkinfo
        /*0018*/ 	.word	0x00000002
        /*0030*/ 	.string	""
        /*0030*/ 	.string	"ptxas"
        /*0030*/ 	.string	"Cuda compilation tools, release 13.0, V13.0.88"
        /*0030*/ 	.string	"Build cuda_13.0.r13.0/compiler.36424714_0"
        /*0030*/ 	.string	"-arch sm_100 -m 64 "



//--------------------- .note.nv.cuinfo           --------------------------
	.section	.note.nv.cuinfo,"",@"SHT_NOTE"
	.sectionflags	@"SHF_NOTE_NV_CUINFO"
        /*0018*/ 	.short	0x0002
        /*001a*/ 	.short	0x0064
        /*001c*/ 	.short	0x0082
	.zero		2


//--------------------- .nv.info                  --------------------------
	.section	.nv.info,"",@"SHT_CUDA_INFO"
	.align	4


	//----- nvinfo : EIATTR_REGCOUNT
	.align		4
        /*0000*/ 	.byte	0x04, 0x2f
        /*0002*/ 	.short	(.L_1 - .L_0)
	.align		4
.L_0:
        /*0004*/ 	.word	index@(_Z27linear_layer_and_activationPfS_S_S_Pii)
        /*0008*/ 	.word	0x00000020


	//----- nvinfo : EIATTR_FRAME_SIZE
	.align		4
.L_1:
        /*000c*/ 	.byte	0x04, 0x11
        /*000e*/ 	.short	(.L_3 - .L_2)
	.align		4
.L_2:
        /*0010*/ 	.word	index@($__internal_0_$__cuda_sm20_dblrcp_rn_slowpath_v3)
        /*0014*/ 	.word	0x00000000


	//----- nvinfo : EIATTR_FRAME_SIZE
	.align		4
.L_3:
        /*0018*/ 	.byte	0x04, 0x11
        /*001a*/ 	.short	(.L_5 - .L_4)
	.align		4
.L_4:
        /*001c*/ 	.word	index@(_Z27linear_layer_and_activationPfS_S_S_Pii)
        /*0020*/ 	.word	0x00000000


	//----- nvinfo : EIATTR_MIN_STACK_SIZE
	.align		4
.L_5:
        /*0024*/ 	.byte	0x04, 0x12
        /*0026*/ 	.short	(.L_7 - .L_6)
	.align		4
.L_6:
        /*0028*/ 	.word	index@(_Z27linear_layer_and_activationPfS_S_S_Pii)
        /*002c*/ 	.word	0x00000000
.L_7:


//--------------------- .nv.compat                --------------------------
	.section	.nv.compat,"",@"SHT_CUDA_COMPAT_INFO"
	.align	4
        /*0000*/ 	.byte	0x02, 0x09, 0x00, 0x00, 0x02, 0x02, 0x01, 0x00, 0x02, 0x05, 0x05, 0x00, 0x03, 0x07, 0x01, 0x01
        /*0010*/ 	.byte	0x02, 0x03, 0x00, 0x00, 0x02, 0x06, 0x01, 0x00, 0x04, 0x0b, 0x08, 0x00, 0x01, 0x00, 0x00, 0x00
        /*0020*/ 	.byte	0x00, 0x00, 0x00, 0x00


//--------------------- .nv.info._Z27linear_layer_and_activationPfS_S_S_Pii --------------------------
	.section	.nv.info._Z27linear_layer_and_activationPfS_S_S_Pii,"",@"SHT_CUDA_INFO"
	.sectionflags	@""
	.align	4


	//----- nvinfo : EIATTR_CUDA_API_VERSION
	.align		4
        /*0000*/ 	.byte	0x04, 0x37
        /*0002*/ 	.short	(.L_9 - .L_8)
.L_8:
        /*0004*/ 	.word	0x00000082


	//----- nvinfo : EIATTR_KPARAM_INFO
	.align		4
.L_9:
        /*0008*/ 	.byte	0x04, 0x17
        /*000a*/ 	.short	(.L_11 - .L_10)
.L_10:
        /*000c*/ 	.word	0x00000000
        /*0010*/ 	.short	0x0005
        /*0012*/ 	.short	0x0028
        /*0014*/ 	.byte	0x00, 0xf0, 0x11, 0x00


	//----- nvinfo : EIATTR_KPARAM_INFO
	.align		4
.L_11:
        /*0018*/ 	.byte	0x04, 0x17
        /*001a*/ 	.short	(.L_13 - .L_12)
.L_12:
        /*001c*/ 	.word	0x00000000
        /*0020*/ 	.short	0x0004
        /*0022*/ 	.short	0x0020
        /*0024*/ 	.byte	0x00, 0xf5, 0x21, 0x00


	//----- nvinfo : EIATTR_KPARAM_INFO
	.align		4
.L_13:
        /*0028*/ 	.byte	0x04, 0x17
        /*002a*/ 	.short	(.L_15 - .L_14)
.L_14:
        /*002c*/ 	.word	0x00000000
        /*0030*/ 	.short	0x0003
        /*0032*/ 	.short	0x0018
        /*0034*/ 	.byte	0x00, 0xf5, 0x21, 0x00


	//----- nvinfo : EIATTR_KPARAM_INFO
	.align		4
.L_15:
        /*0038*/ 	.byte	0x04, 0x17
        /*003a*/ 	.short	(.L_17 - .L_16)
.L_16:
        /*003c*/ 	.word	0x00000000
        /*0040*/ 	.short	0x0002
        /*0042*/ 	.short	0x0010
        /*0044*/ 	.byte	0x00, 0xf5, 0x21, 0x00


	//----- nvinfo : EIATTR_KPARAM_INFO
	.align		4
.L_17:
        /*0048*/ 	.byte	0x04, 0x17
        /*004a*/ 	.short	(.L_19 - .L_18)
.L_18:
        /*004c*/ 	.word	0x00000000
        /*0050*/ 	.short	0x0001
        /*0052*/ 	.short	0x0008
        /*0054*/ 	.byte	0x00, 0xf5, 0x21, 0x00


	//----- nvinfo : EIATTR_KPARAM_INFO
	.align		4
.L_19:
        /*0058*/ 	.byte	0x04, 0x17
        /*005a*/ 	.short	(.L_21 - .L_20)
.L_20:
        /*005c*/ 	.word	0x00000000
        /*0060*/ 	.short	0x0000
        /*0062*/ 	.short	0x0000
        /*0064*/ 	.byte	0x00, 0xf5, 0x21, 0x00


	//----- nvinfo : EIATTR_SPARSE_MMA_MASK
	.align		4
.L_21:
        /*0068*/ 	.byte	0x03, 0x50
        /*006a*/ 	.short	0x0000


	//----- nvinfo : EIATTR_MAXREG_COUNT
	.align		4
        /*006c*/ 	.byte	0x03, 0x1b
        /*006e*/ 	.short	0x00ff


	//----- nvinfo : EIATTR_NUM_BARRIERS
	.align		4
        /*0070*/ 	.byte	0x02, 0x4c
        /*0072*/ 	.byte	0x01
	.zero		1


	//----- nvinfo : EIATTR_MERCURY_ISA_VERSION
	.align		4
        /*0074*/ 	.byte	0x03, 0x5f
        /*0076*/ 	.short	0x0101


	//----- nvinfo : EIATTR_VRC_CTA_INIT_COUNT
	.align		4
        /*0078*/ 	.byte	0x02, 0x4a
	.zero		1
	.zero		1


	//----- nvinfo : EIATTR_EXIT_INSTR_OFFSETS
	.align		4
        /*007c*/ 	.byte	0x04, 0x1c
        /*007e*/ 	.short	(.L_23 - .L_22)


	//   ....[0]....
.L_22:
        /*0080*/ 	.word	0x00000030


	//   ....[1]....
        /*0084*/ 	.word	0x00000b20


	//----- nvinfo : EIATTR_CRS_STACK_SIZE
	.align		4
.L_23:
        /*0088*/ 	.byte	0x04, 0x1e
        /*008a*/ 	.short	(.L_25 - .L_24)
.L_24:
        /*008c*/ 	.word	0x00000000


	//----- nvinfo : EIATTR_CBANK_PARAM_SIZE
	.align		4
.L_25:
        /*0090*/ 	.byte	0x03, 0x19
        /*0092*/ 	.short	0x002c


	//----- nvinfo : EIATTR_PARAM_CBANK
	.align		4
        /*0094*/ 	.byte	0x04, 0x0a
        /*0096*/ 	.short	(.L_27 - .L_26)
	.align		4
.L_26:
        /*0098*/ 	.word	index@(.nv.constant0._Z27linear_layer_and_activationPfS_S_S_Pii)
        /*009c*/ 	.short	0x0380
        /*009e*/ 	.short	0x002c


	//----- nvinfo : EIATTR_SW_WAR
	.align		4
.L_27:
        /*00a0*/ 	.byte	0x04, 0x36
        /*00a2*/ 	.short	(.L_29 - .L_28)
.L_28:
        /*00a4*/ 	.word	0x00000008
.L_29:


//--------------------- .nv.callgraph             --------------------------
	.section	.nv.callgraph,"",@"SHT_CUDA_CALLGRAPH"
	.align	4
	.sectionentsize	8
	.align		4
        /*0000*/ 	.word	0x00000000
	.align		4
        /*0004*/ 	.word	0xffffffff
	.align		4
        /*0008*/ 	.word	0x00000000
	.align		4
        /*000c*/ 	.word	0xfffffffe
	.align		4
        /*0010*/ 	.word	0x00000000
	.align		4
        /*0014*/ 	.word	0xfffffffd
	.align		4
        /*0018*/ 	.word	0x00000000
	.align		4
        /*001c*/ 	.word	0xfffffffc


//--------------------- .text._Z27linear_layer_and_activationPfS_S_S_Pii --------------------------
	.section	.text._Z27linear_layer_and_activationPfS_S_S_Pii,"ax",@progbits
	.align	128
        .global         _Z27linear_layer_and_activationPfS_S_S_Pii
        .type           _Z27linear_layer_and_activationPfS_S_S_Pii,@function
        .size           _Z27linear_layer_and_activationPfS_S_S_Pii,(.L_x_14 - _Z27linear_layer_and_activationPfS_S_S_Pii)
        .other          _Z27linear_layer_and_activationPfS_S_S_Pii,@"STO_CUDA_ENTRY STV_DEFAULT"
_Z27linear_layer_and_activationPfS_S_S_Pii:
.text._Z27linear_layer_and_activationPfS_S_S_Pii:
[----:B------:R-:W-:Y:S08]  /*0000*/  LDC R1, c[0x0][0x37c] ;  /* 0x0000df00ff017b82 */ /* 0x000ff00000000800 */
[----:B------:R-:W0:Y:S02]  /*0010*/  LDC R0, c[0x0][0x3a8] ;  /* 0x0000ea00ff007b82 */ /* 0x000e240000000800 */
[----:B0-----:R-:W-:-:S13]  /*0020*/  ISETP.GE.AND P0, PT, R0, 0x1, PT ;  /* 0x000000010000780c */ /* 0x001fda0003f06270 */
[----:B------:R-:W-:Y:S05]  /*0030*/  @!P0 EXIT ;  /* 0x000000000000894d */ /* 0x000fea0003800000 */
[----:B------:R-:W0:Y:S01]  /*0040*/  S2R R0, SR_TID.X ;  /* 0x0000000000007919 */ /* 0x000e220000002100 */
[----:B------:R-:W-:Y:S01]  /*0050*/  HFMA2 R9, -RZ, RZ, 0, 0 ;  /* 0x00000000ff097431 */ /* 0x000fe200000001ff */
[----:B------:R-:W-:Y:S02]  /*0060*/  CS2R R6, SRZ ;  /* 0x0000000000067805 */ /* 0x000fe4000001ff00 */
[----:B------:R-:W-:Y:S01]  /*0070*/  MOV R11, RZ ;  /* 0x000000ff000b7202 */ /* 0x000fe20000000f00 */
[----:B------:R-:W1:Y:S06]  /*0080*/  LDCU.64 UR4, c[0x0][0x358] ;  /* 0x00006b00ff0477ac */ /* 0x000e6c0008000a00 */
.L_x_8:
[----:B------:R-:W2:Y:S02]  /*0090*/  LDC.64 R2, c[0x0][0x3a0] ;  /* 0x0000e800ff027b82 */ /* 0x000ea40000000a00 */
[----:B--2---:R-:W-:-:S05]  /*00a0*/  IMAD.WIDE.U32 R2, R6, 0x4, R2 ;  /* 0x0000000406027825 */ /* 0x004fca00078e0002 */
[----:B-1----:R-:W0:Y:S01]  /*00b0*/  LDG.E R8, desc[UR4][R2.64+0x4] ;  /* 0x0000040402087981 */ /* 0x002e22000c1e1900 */
[----:B------:R-:W-:Y:S01]  /*00c0*/  BSSY.RECONVERGENT B0, `(.L_x_0) ;  /* 0x000009d000007945 */ /* 0x000fe20003800200 */
[----:B------:R-:W-:Y:S01]  /*00d0*/  VIADD R6, R6, 0x1 ;  /* 0x0000000106067836 */ /* 0x000fe20000000000 */
[----:B0-----:R-:W-:-:S13]  /*00e0*/  ISETP.GE.AND P0, PT, R0, R8, PT ;  /* 0x000000080000720c */ /* 0x001fda0003f06270 */
[----:B------:R-:W-:Y:S05]  /*00f0*/  @P0 BRA `(.L_x_1) ;  /* 0x0000000800640947 */ /* 0x000fea0003800000 */
[----:B------:R-:W0:Y:S01]  /*0100*/  LDC.64 R4, c[0x0][0x390] ;  /* 0x0000e400ff047b82 */ /* 0x000e220000000a00 */
[----:B------:R-:W2:Y:S01]  /*0110*/  LDG.E R12, desc[UR4][R2.64] ;  /* 0x00000004020c7981 */ /* 0x000ea2000c1e1900 */
[----:B------:R-:W-:-:S05]  /*0120*/  IADD3 R8, PT, PT, R11, R0, RZ ;  /* 0x000000000b087210 */ /* 0x000fca0007ffe0ff */
[----:B0-----:R-:W-:-:S05]  /*0130*/  IMAD.WIDE R4, R8, 0x4, R4 ;  /* 0x0000000408047825 */ /* 0x001fca00078e0204 */
[----:B------:R0:W5:Y:S01]  /*0140*/  LDG.E R13, desc[UR4][R4.64] ;  /* 0x00000004040d7981 */ /* 0x000162000c1e1900 */
[----:B--2---:R-:W-:-:S13]  /*0150*/  ISETP.GE.AND P0, PT, R12, 0x1, PT ;  /* 0x000000010c00780c */ /* 0x004fda0003f06270 */
[----:B0-----:R-:W-:Y:S05]  /*0160*/  @!P0 BRA `(.L_x_2) ;  /* 0x0000000400ac8947 */ /* 0x001fea0003800000 */
[C---:B------:R-:W-:Y:S01]  /*0170*/  ISETP.GE.U32.AND P0, PT, R12.reuse, 0x8, PT ;  /* 0x000000080c00780c */ /* 0x040fe20003f06070 */
[----:B------:R-:W-:Y:S02]  /*0180*/  IMAD R10, R12, R0, R9 ;  /* 0x000000000c0a7224 */ /* 0x000fe400078e0209 */
[----:B------:R-:W-:-:S10]  /*0190*/  IMAD.MOV.U32 R18, RZ, RZ, RZ ;  /* 0x000000ffff127224 */ /* 0x000fd400078e00ff */
[----:B------:R-:W-:Y:S05]  /*01a0*/  @!P0 BRA `(.L_x_3) ;  /* 0x0000000000b88947 */ /* 0x000fea0003800000 */
[----:B------:R-:W-:Y:S01]  /*01b0*/  LOP3.LUT R19, R12, 0x7ffffff8, RZ, 0xc0, !PT ;  /* 0x7ffffff80c137812 */ /* 0x000fe200078ec0ff */
[----:B------:R-:W-:Y:S01]  /*01c0*/  IMAD.MOV.U32 R21, RZ, RZ, R10 ;  /* 0x000000ffff157224 */ /* 0x000fe200078e000a */
[----:B------:R-:W-:Y:S02]  /*01d0*/  MOV R23, R7 ;  /* 0x0000000700177202 */ /* 0x000fe40000000f00 */
[----:B------:R-:W-:-:S07]  /*01e0*/  IADD3 R18, PT, PT, -R19, RZ, RZ ;  /* 0x000000ff13127210 */ /* 0x000fce0007ffe1ff */
.L_x_4:
[----:B------:R-:W0:Y:S08]  /*01f0*/  LDC.64 R16, c[0x0][0x380] ;  /* 0x0000e000ff107b82 */ /* 0x000e300000000a00 */
[----:B-1----:R-:W1:Y:S01]  /*0200*/  LDC.64 R14, c[0x0][0x398] ;  /* 0x0000e600ff0e7b82 */ /* 0x002e620000000a00 */
[----:B0-----:R-:W-:-:S05]  /*0210*/  IMAD.WIDE R16, R21, 0x4, R16 ;  /* 0x0000000415107825 */ /* 0x001fca00078e0210 */
[----:B------:R-:W2:Y:S01]  /*0220*/  LDG.E R20, desc[UR4][R16.64] ;  /* 0x0000000410147981 */ /* 0x000ea2000c1e1900 */
[----:B-1----:R-:W-:-:S05]  /*0230*/  IMAD.WIDE R14, R23, 0x4, R14 ;  /* 0x00000004170e7825 */ /* 0x002fca00078e020e */
[----:B------:R-:W2:Y:S02]  /*0240*/  LDG.E R22, desc[UR4][R14.64] ;  /* 0x000000040e167981 */ /* 0x000ea4000c1e1900 */
[----:B--2--5:R-:W-:-:S05]  /*0250*/  FFMA R13, R20, R22, R13 ;  /* 0x00000016140d7223 */ /* 0x024fca000000000d */
[----:B------:R0:W-:Y:S04]  /*0260*/  STG.E desc[UR4][R4.64], R13 ;  /* 0x0000000d04007986 */ /* 0x0001e8000c101904 */
[----:B------:R-:W2:Y:S04]  /*0270*/  LDG.E R20, desc[UR4][R16.64+0x4] ;  /* 0x0000040410147981 */ /* 0x000ea8000c1e1900 */
[----:B------:R-:W2:Y:S02]  /*0280*/  LDG.E R22, desc[UR4][R14.64+0x4] ;  /* 0x000004040e167981 */ /* 0x000ea4000c1e1900 */
[----:B--2---:R-:W-:-:S05]  /*0290*/  FFMA R25, R20, R22, R13 ;  /* 0x0000001614197223 */ /* 0x004fca000000000d */
[----:B------:R1:W-:Y:S04]  /*02a0*/  STG.E desc[UR4][R4.64], R25 ;  /* 0x0000001904007986 */ /* 0x0003e8000c101904 */
[----:B------:R-:W2:Y:S04]  /*02b0*/  LDG.E R20, desc[UR4][R16.64+0x8] ;  /* 0x0000080410147981 */ /* 0x000ea8000c1e1900 */
[----:B------:R-:W2:Y:S02]  /*02c0*/  LDG.E R22, desc[UR4][R14.64+0x8] ;  /* 0x000008040e167981 */ /* 0x000ea4000c1e1900 */
[----:B--2---:R-:W-:-:S05]  /*02d0*/  FFMA R27, R20, R22, R25 ;  /* 0x00000016141b7223 */ /* 0x004fca0000000019 */
[----:B------:R2:W-:Y:S04]  /*02e0*/  STG.E desc[UR4][R4.64], R27 ;  /* 0x0000001b04007986 */ /* 0x0005e8000c101904 */
[----:B------:R-:W0:Y:S04]  /*02f0*/  LDG.E R20, desc[UR4][R16.64+0xc] ;  /* 0x00000c0410147981 */ /* 0x000e28000c1e1900 */
[----:B------:R-:W0:Y:S02]  /*0300*/  LDG.E R22, desc[UR4][R14.64+0xc] ;  /* 0x00000c040e167981 */ /* 0x000e24000c1e1900 */
[----:B0-----:R-:W-:-:S05]  /*0310*/  FFMA R13, R20, R22, R27 ;  /* 0x00000016140d7223 */ /* 0x001fca000000001b */
[----:B------:R0:W-:Y:S04]  /*0320*/  STG.E desc[UR4][R4.64], R13 ;  /* 0x0000000d04007986 */ /* 0x0001e8000c101904 */
[----:B------:R-:W1:Y:S04]  /*0330*/  LDG.E R20, desc[UR4][R16.64+0x10] ;  /* 0x0000100410147981 */ /* 0x000e68000c1e1900 */
[----:B------:R-:W1:Y:S02]  /*0340*/  LDG.E R22, desc[UR4][R14.64+0x10] ;  /* 0x000010040e167981 */ /* 0x000e64000c1e1900 */
[----:B-1----:R-:W-:-:S05]  /*0350*/  FFMA R25, R20, R22, R13 ;  /* 0x0000001614197223 */ /* 0x002fca000000000d */
        /* <DEDUP_REMOVED lines=9> */
[----:B------:R-:W2:Y:S04]  /*03f0*/  LDG.E R20, desc[UR4][R16.64+0x1c] ;  /* 0x00001c0410147981 */ /* 0x000ea8000c1e1900 */
[----:B0-----:R-:W2:Y:S01]  /*0400*/  LDG.E R13, desc[UR4][R14.64+0x1c] ;  /* 0x00001c040e0d7981 */ /* 0x001ea2000c1e1900 */
[----:B------:R-:W-:-:S04]  /*0410*/  IADD3 R18, PT, PT, R18, 0x8, RZ ;  /* 0x0000000812127810 */ /* 0x000fc80007ffe0ff */
[----:B------:R-:W-:Y:S01]  /*0420*/  ISETP.NE.AND P0, PT, R18, RZ, PT ;  /* 0x000000ff1200720c */ /* 0x000fe20003f05270 */
[----:B------:R-:W-:Y:S01]  /*0430*/  VIADD R21, R21, 0x8 ;  /* 0x0000000815157836 */ /* 0x000fe20000000000 */
[----:B------:R-:W-:Y:S01]  /*0440*/  IADD3 R23, PT, PT, R23, 0x8, RZ ;  /* 0x0000000817177810 */ /* 0x000fe20007ffe0ff */
[----:B--2---:R-:W-:-:S05]  /*0450*/  FFMA R13, R20, R13, R29 ;  /* 0x0000000d140d7223 */ /* 0x004fca000000001d */
[----:B------:R1:W-:Y:S05]  /*0460*/  STG.E desc[UR4][R4.64], R13 ;  /* 0x0000000d04007986 */ /* 0x0003ea000c101904 */
[----:B------:R-:W-:Y:S05]  /*0470*/  @P0 BRA `(.L_x_4) ;  /* 0xfffffffc005c0947 */ /* 0x000fea000383ffff */
[----:B------:R-:W-:-:S07]  /*0480*/  MOV R18, R19 ;  /* 0x0000001300127202 */ /* 0x000fce0000000f00 */
.L_x_3:
[----:B------:R-:W-:-:S13]  /*0490*/  LOP3.LUT P0, R14, R12, 0x7, RZ, 0xc0, !PT ;  /* 0x000000070c0e7812 */ /* 0x000fda000780c0ff */
[----:B------:R-:W-:Y:S05]  /*04a0*/  @!P0 BRA `(.L_x_2) ;  /* 0x0000000000dc8947 */ /* 0x000fea0003800000 */
[----:B------:R-:W-:Y:S02]  /*04b0*/  ISETP.GE.U32.AND P0, PT, R14, 0x4, PT ;  /* 0x000000040e00780c */ /* 0x000fe40003f06070 */
[----:B------:R-:W-:-:S11]  /*04c0*/  LOP3.LUT P1, R22, R12, 0x3, RZ, 0xc0, !PT ;  /* 0x000000030c167812 */ /* 0x000fd6000782c0ff */
[----:B------:R-:W-:Y:S05]  /*04d0*/  @!P0 BRA `(.L_x_5) ;  /* 0x00000000005c8947 */ /* 0x000fea0003800000 */
[----:B------:R-:W0:Y:S01]  /*04e0*/  LDC.64 R16, c[0x0][0x380] ;  /* 0x0000e000ff107b82 */ /* 0x000e220000000a00 */
[----:B------:R-:W-:Y:S01]  /*04f0*/  IADD3 R21, PT, PT, R18, R7, RZ ;  /* 0x0000000712157210 */ /* 0x000fe20007ffe0ff */
[----:B------:R-:W-:-:S06]  /*0500*/  IMAD.IADD R19, R10, 0x1, R18 ;  /* 0x000000010a137824 */ /* 0x000fcc00078e0212 */
[----:B------:R-:W2:Y:S01]  /*0510*/  LDC.64 R14, c[0x0][0x398] ;  /* 0x0000e600ff0e7b82 */ /* 0x000ea20000000a00 */
[----:B0-----:R-:W-:-:S05]  /*0520*/  IMAD.WIDE R16, R19, 0x4, R16 ;  /* 0x0000000413107825 */ /* 0x001fca00078e0210 */
[----:B------:R-:W3:Y:S01]  /*0530*/  LDG.E R20, desc[UR4][R16.64] ;  /* 0x0000000410147981 */ /* 0x000ee2000c1e1900 */
[----:B--2---:R-:W-:-:S05]  /*0540*/  IMAD.WIDE R14, R21, 0x4, R14 ;  /* 0x00000004150e7825 */ /* 0x004fca00078e020e */
[----:B------:R-:W3:Y:S02]  /*0550*/  LDG.E R19, desc[UR4][R14.64] ;  /* 0x000000040e137981 */ /* 0x000ee4000c1e1900 */
[----:B---3-5:R-:W-:-:S05]  /*0560*/  FFMA R19, R20, R19, R13 ;  /* 0x0000001314137223 */ /* 0x028fca000000000d */
[----:B------:R0:W-:Y:S04]  /*0570*/  STG.E desc[UR4][R4.64], R19 ;  /* 0x0000001304007986 */ /* 0x0001e8000c101904 */
[----:B------:R-:W2:Y:S04]  /*0580*/  LDG.E R20, desc[UR4][R16.64+0x4] ;  /* 0x0000040410147981 */ /* 0x000ea8000c1e1900 */
[----:B-1----:R-:W2:Y:S02]  /*0590*/  LDG.E R13, desc[UR4][R14.64+0x4] ;  /* 0x000004040e0d7981 */ /* 0x002ea4000c1e1900 */
[----:B--2---:R-:W-:-:S05]  /*05a0*/  FFMA R21, R20, R13, R19 ;  /* 0x0000000d14157223 */ /* 0x004fca0000000013 */
[----:B------:R0:W-:Y:S04]  /*05b0*/  STG.E desc[UR4][R4.64], R21 ;  /* 0x0000001504007986 */ /* 0x0001e8000c101904 */
[----:B------:R-:W2:Y:S04]  /*05c0*/  LDG.E R20, desc[UR4][R16.64+0x8] ;  /* 0x0000080410147981 */ /* 0x000ea8000c1e1900 */
[----:B------:R-:W2:Y:S02]  /*05d0*/  LDG.E R13, desc[UR4][R14.64+0x8] ;  /* 0x000008040e0d7981 */ /* 0x000ea4000c1e1900 */
[----:B--2---:R-:W-:-:S05]  /*05e0*/  FFMA R23, R20, R13, R21 ;  /* 0x0000000d14177223 */ /* 0x004fca0000000015 */
[----:B------:R0:W-:Y:S04]  /*05f0*/  STG.E desc[UR4][R4.64], R23 ;  /* 0x0000001704007986 */ /* 0x0001e8000c101904 */
[----:B------:R-:W2:Y:S04]  /*0600*/  LDG.E R20, desc[UR4][R16.64+0xc] ;  /* 0x00000c0410147981 */ /* 0x000ea8000c1e1900 */
[----:B------:R-:W2:Y:S01]  /*0610*/  LDG.E R13, desc[UR4][R14.64+0xc] ;  /* 0x00000c040e0d7981 */ /* 0x000ea2000c1e1900 */
[----:B------:R-:W-:Y:S01]  /*0620*/  IADD3 R18, PT, PT, R18, 0x4, RZ ;  /* 0x0000000412127810 */ /* 0x000fe20007ffe0ff */
[----:B--2---:R-:W-:-:S05]  /*0630*/  FFMA R13, R20, R13, R23 ;  /* 0x0000000d140d7223 */ /* 0x004fca0000000017 */
[----:B------:R0:W-:Y:S02]  /*0640*/  STG.E desc[UR4][R4.64], R13 ;  /* 0x0000000d04007986 */ /* 0x0001e4000c101904 */
.L_x_5:
[----:B------:R-:W-:Y:S05]  /*0650*/  @!P1 BRA `(.L_x_2) ;  /* 0x0000000000709947 */ /* 0x000fea0003800000 */
[----:B------:R-:W-:-:S13]  /*0660*/  ISETP.NE.AND P0, PT, R22, 0x1, PT ;  /* 0x000000011600780c */ /* 0x000fda0003f05270 */
[----:B------:R-:W2:Y:S01]  /*0670*/  @P0 LDC.64 R14, c[0x0][0x380] ;  /* 0x0000e000ff0e0b82 */ /* 0x000ea20000000a00 */
[----:B0-----:R-:W-:Y:S01]  /*0680*/  @P0 IADD3 R21, PT, PT, R18, R7, RZ ;  /* 0x0000000712150210 */ /* 0x001fe20007ffe0ff */
[----:B------:R-:W-:-:S06]  /*0690*/  @P0 IMAD.IADD R19, R10, 0x1, R18 ;  /* 0x000000010a130824 */ /* 0x000fcc00078e0212 */
[----:B------:R-:W0:Y:S01]  /*06a0*/  @P0 LDC.64 R16, c[0x0][0x398] ;  /* 0x0000e600ff100b82 */ /* 0x000e220000000a00 */
[----:B--2---:R-:W-:-:S05]  /*06b0*/  @P0 IMAD.WIDE R14, R19, 0x4, R14 ;  /* 0x00000004130e0825 */ /* 0x004fca00078e020e */
[----:B------:R-:W2:Y:S01]  /*06c0*/  @P0 LDG.E R20, desc[UR4][R14.64] ;  /* 0x000000040e140981 */ /* 0x000ea2000c1e1900 */
[----:B0-----:R-:W-:-:S05]  /*06d0*/  @P0 IMAD.WIDE R16, R21, 0x4, R16 ;  /* 0x0000000415100825 */ /* 0x001fca00078e0210 */
[----:B------:R-:W2:Y:S01]  /*06e0*/  @P0 LDG.E R19, desc[UR4][R16.64] ;  /* 0x0000000410130981 */ /* 0x000ea2000c1e1900 */
[----:B------:R-:W-:-:S04]  /*06f0*/  LOP3.LUT R12, R12, 0x1, RZ, 0xc0, !PT ;  /* 0x000000010c0c7812 */ /* 0x000fc800078ec0ff */
[----:B------:R-:W-:-:S13]  /*0700*/  ISETP.NE.U32.AND P1, PT, R12, 0x1, PT ;  /* 0x000000010c00780c */ /* 0x000fda0003f25070 */
[----:B------:R-:W0:Y:S01]  /*0710*/  @!P1 LDC.64 R22, c[0x0][0x380] ;  /* 0x0000e000ff169b82 */ /* 0x000e220000000a00 */
[----:B--2--5:R-:W-:-:S07]  /*0720*/  @P0 FFMA R19, R20, R19, R13 ;  /* 0x0000001314130223 */ /* 0x024fce000000000d */
[----:B------:R-:W2:Y:S01]  /*0730*/  @!P1 LDC.64 R20, c[0x0][0x398] ;  /* 0x0000e600ff149b82 */ /* 0x000ea20000000a00 */
[----:B------:R-:W-:Y:S04]  /*0740*/  @P0 STG.E desc[UR4][R4.64], R19 ;  /* 0x0000001304000986 */ /* 0x000fe8000c101904 */
[----:B------:R-:W3:Y:S04]  /*0750*/  @P0 LDG.E R24, desc[UR4][R14.64+0x4] ;  /* 0x000004040e180981 */ /* 0x000ee8000c1e1900 */
[----:B-1----:R-:W3:Y:S01]  /*0760*/  @P0 LDG.E R25, desc[UR4][R16.64+0x4] ;  /* 0x0000040410190981 */ /* 0x002ee2000c1e1900 */
[----:B------:R-:W-:-:S04]  /*0770*/  @P0 IADD3 R18, PT, PT, R18, 0x2, RZ ;  /* 0x0000000212120810 */ /* 0x000fc80007ffe0ff */
[----:B------:R-:W-:Y:S01]  /*0780*/  @!P1 IADD3 R29, PT, PT, R18, R7, RZ ;  /* 0x00000007121d9210 */ /* 0x000fe20007ffe0ff */
[----:B------:R-:W-:-:S04]  /*0790*/  @!P1 IMAD.IADD R27, R10, 0x1, R18 ;  /* 0x000000010a1b9824 */ /* 0x000fc800078e0212 */
[----:B0-----:R-:W-:-:S04]  /*07a0*/  @!P1 IMAD.WIDE R22, R27, 0x4, R22 ;  /* 0x000000041b169825 */ /* 0x001fc800078e0216 */
[----:B--2---:R-:W-:-:S04]  /*07b0*/  @!P1 IMAD.WIDE R20, R29, 0x4, R20 ;  /* 0x000000041d149825 */ /* 0x004fc800078e0214 */
[----:B---3--:R-:W-:-:S05]  /*07c0*/  @P0 FFMA R13, R24, R25, R19 ;  /* 0x00000019180d0223 */ /* 0x008fca0000000013 */
[----:B------:R0:W-:Y:S04]  /*07d0*/  @P0 STG.E desc[UR4][R4.64], R13 ;  /* 0x0000000d04000986 */ /* 0x0001e8000c101904 */
[----:B------:R-:W0:Y:S04]  /*07e0*/  @!P1 LDG.E R22, desc[UR4][R22.64] ;  /* 0x0000000416169981 */ /* 0x000e28000c1e1900 */
[----:B------:R-:W0:Y:S02]  /*07f0*/  @!P1 LDG.E R20, desc[UR4][R20.64] ;  /* 0x0000000414149981 */ /* 0x000e24000c1e1900 */
[----:B0-----:R-:W-:-:S05]  /*0800*/  @!P1 FFMA R13, R22, R20, R13 ;  /* 0x00000014160d9223 */ /* 0x001fca000000000d */
[----:B------:R2:W-:Y:S02]  /*0810*/  @!P1 STG.E desc[UR4][R4.64], R13 ;  /* 0x0000000d04009986 */ /* 0x0005e4000c101904 */
.L_x_2:
[----:B------:R-:W3:Y:S02]  /*0820*/  LDC.64 R16, c[0x0][0x388] ;  /* 0x0000e200ff107b82 */ /* 0x000ee40000000a00 */
[----:B---3--:R-:W-:-:S06]  /*0830*/  IMAD.WIDE R16, R8, 0x4, R16 ;  /* 0x0000000408107825 */ /* 0x008fcc00078e0210 */
[----:B------:R-:W3:Y:S01]  /*0840*/  LDG.E R16, desc[UR4][R16.64] ;  /* 0x0000000410107981 */ /* 0x000ee2000c1e1900 */
[----:B------:R-:W-:Y:S01]  /*0850*/  HFMA2 R8, -RZ, RZ, 0.96630859375, -0.0022525787353515625 ;  /* 0x3bbb989dff087431 */ /* 0x000fe200000001ff */
[----:B------:R-:W-:Y:S01]  /*0860*/  BSSY.RECONVERGENT B1, `(.L_x_6) ;  /* 0x000001b000017945 */ /* 0x000fe20003800200 */
[----:B---3-5:R-:W-:Y:S01]  /*0870*/  FADD R15, R16, R13 ;  /* 0x0000000d100f7221 */ /* 0x028fe20000000000 */
[----:B012---:R-:W-:-:S03]  /*0880*/  IMAD.MOV.U32 R13, RZ, RZ, 0x437c0000 ;  /* 0x437c0000ff0d7424 */ /* 0x007fc600078e00ff */
[----:B------:R-:W-:Y:S01]  /*0890*/  FFMA.SAT R8, R15, -R8, 0.5 ;  /* 0x3f0000000f087423 */ /* 0x000fe20000002808 */
[----:B------:R0:W-:Y:S03]  /*08a0*/  STG.E desc[UR4][R4.64], R15 ;  /* 0x0000000f04007986 */ /* 0x0001e6000c101904 */
[----:B------:R-:W-:-:S04]  /*08b0*/  FFMA.RM R8, R8, R13, 12582913 ;  /* 0x4b40000108087423 */ /* 0x000fc8000000400d */
[C---:B------:R-:W-:Y:S01]  /*08c0*/  FADD R10, R8.reuse, -12583039 ;  /* 0xcb40007f080a7421 */ /* 0x040fe20000000000 */
[----:B------:R-:W-:-:S03]  /*08d0*/  SHF.L.U32 R8, R8, 0x17, RZ ;  /* 0x0000001708087819 */ /* 0x000fc600000006ff */
[----:B------:R-:W-:-:S04]  /*08e0*/  FFMA R10, R15, -1.4426950216293334961, -R10 ;  /* 0xbfb8aa3b0f0a7823 */ /* 0x000fc8000000080a */
[----:B------:R-:W-:-:S04]  /*08f0*/  FFMA R10, R15, -1.925963033500011079e-08, R10 ;  /* 0xb2a570600f0a7823 */ /* 0x000fc8000000000a */
[----:B------:R-:W1:Y:S02]  /*0900*/  MUFU.EX2 R13, R10 ;  /* 0x0000000a000d7308 */ /* 0x000e640000000800 */
[----:B-1----:R-:W-:-:S06]  /*0910*/  FMUL R8, R8, R13 ;  /* 0x0000000d08087220 */ /* 0x002fcc0000400000 */
[----:B------:R-:W1:Y:S02]  /*0920*/  F2F.F64.F32 R12, R8 ;  /* 0x00000008000c7310 */ /* 0x000e640000201800 */
[----:B-1----:R-:W-:-:S06]  /*0930*/  DADD R12, R12, 1 ;  /* 0x3ff000000c0c7429 */ /* 0x002fcc0000000000 */
[----:B------:R-:W1:Y:S04]  /*0940*/  MUFU.RCP64H R17, R13 ;  /* 0x0000000d00117308 */ /* 0x000e680000001800 */
[----:B------:R-:W-:-:S04]  /*0950*/  IADD3 R16, PT, PT, R13, 0x300402, RZ ;  /* 0x003004020d107810 */ /* 0x000fc80007ffe0ff */
[----:B------:R-:W-:Y:S02]  /*0960*/  FSETP.GEU.AND P0, PT, |R16|, 5.8789094863358348022e-39, PT ;  /* 0x004004021000780b */ /* 0x000fe40003f0e200 */
[----:B-1----:R-:W-:-:S08]  /*0970*/  DFMA R18, -R12, R16, 1 ;  /* 0x3ff000000c12742b */ /* 0x002fd00000000110 */
[----:B------:R-:W-:-:S08]  /*0980*/  DFMA R18, R18, R18, R18 ;  /* 0x000000121212722b */ /* 0x000fd00000000012 */
[----:B------:R-:W-:-:S08]  /*0990*/  DFMA R18, R16, R18, R16 ;  /* 0x000000121012722b */ /* 0x000fd00000000010 */
[----:B------:R-:W-:-:S08]  /*09a0*/  DFMA R20, -R12, R18, 1 ;  /* 0x3ff000000c14742b */ /* 0x000fd00000000112 */
[----:B------:R-:W-:Y:S01]  /*09b0*/  DFMA R18, R18, R20, R18 ;  /* 0x000000141212722b */ /* 0x000fe20000000012 */
[----:B0-----:R-:W-:Y:S10]  /*09c0*/  @P0 BRA `(.L_x_7) ;  /* 0x0000000000100947 */ /* 0x001ff40003800000 */
[----:B------:R-:W-:Y:S02]  /*09d0*/  LOP3.LUT R4, R13, 0x7fffffff, RZ, 0xc0, !PT ;  /* 0x7fffffff0d047812 */ /* 0x000fe400078ec0ff */
[----:B------:R-:W-:-:S03]  /*09e0*/  MOV R8, 0xa10 ;  /* 0x00000a1000087802 */ /* 0x000fc60000000f00 */
[----:B------:R-:W-:-:S07]  /*09f0*/  VIADD R14, R4, 0xfff00000 ;  /* 0xfff00000040e7836 */ /* 0x000fce0000000000 */
[----:B------:R-:W-:Y:S05]  /*0a00*/  CALL.REL.NOINC `($__internal_0_$__cuda_sm20_dblrcp_rn_slowpath_v3) ;  /* 0x0000000000487944 */ /* 0x000fea0003c00000 */
.L_x_7:
[----:B------:R-:W-:Y:S05]  /*0a10*/  BSYNC.RECONVERGENT B1 ;  /* 0x0000000000017941 */ /* 0x000fea0003800200 */
.L_x_6:
[----:B------:R-:W2:Y:S01]  /*0a20*/  LDG.E R8, desc[UR4][R2.64] ;  /* 0x0000000402087981 */ /* 0x000ea2000c1e1900 */
[----:B------:R-:W0:Y:S01]  /*0a30*/  LDC.64 R4, c[0x0][0x398] ;  /* 0x0000e600ff047b82 */ /* 0x000e220000000a00 */
[----:B------:R-:W1:Y:S01]  /*0a40*/  F2F.F32.F64 R19, R18 ;  /* 0x0000001200137310 */ /* 0x000e620000301000 */
[----:B--2---:R-:W-:-:S05]  /*0a50*/  IADD3 R13, PT, PT, R8, R7, R0 ;  /* 0x00000007080d7210 */ /* 0x004fca0007ffe000 */
[----:B0-----:R-:W-:-:S05]  /*0a60*/  IMAD.WIDE R4, R13, 0x4, R4 ;  /* 0x000000040d047825 */ /* 0x001fca00078e0204 */
[----:B-1----:R0:W-:Y:S04]  /*0a70*/  STG.E desc[UR4][R4.64], R19 ;  /* 0x0000001304007986 */ /* 0x0021e8000c101904 */
[----:B------:R0:W5:Y:S02]  /*0a80*/  LDG.E R8, desc[UR4][R2.64+0x4] ;  /* 0x0000040402087981 */ /* 0x000164000c1e1900 */
.L_x_1:
[----:B------:R-:W-:Y:S05]  /*0a90*/  BSYNC.RECONVERGENT B0 ;  /* 0x0000000000007941 */ /* 0x000fea0003800200 */
.L_x_0:
[----:B0-----:R-:W2:Y:S01]  /*0aa0*/  LDG.E R2, desc[UR4][R2.64] ;  /* 0x0000000402027981 */ /* 0x001ea2000c1e1900 */
[----:B------:R-:W0:Y:S01]  /*0ab0*/  LDCU UR6, c[0x0][0x3a8] ;  /* 0x00007500ff0677ac */ /* 0x000e220008000800 */
[----:B-----5:R-:W-:Y:S01]  /*0ac0*/  IADD3 R11, PT, PT, R8, R11, RZ ;  /* 0x0000000b080b7210 */ /* 0x020fe20007ffe0ff */
[----:B------:R-:W-:Y:S01]  /*0ad0*/  BAR.SYNC.DEFER_BLOCKING 0x0 ;  /* 0x0000000000007b1d */ /* 0x000fe20000010000 */
[----:B0-----:R-:W-:Y:S01]  /*0ae0*/  ISETP.NE.AND P0, PT, R6, UR6, PT ;  /* 0x0000000606007c0c */ /* 0x001fe2000bf05270 */
[C---:B--2---:R-:W-:Y:S01]  /*0af0*/  IMAD R9, R2.reuse, R8, R9 ;  /* 0x0000000802097224 */ /* 0x044fe200078e0209 */
[----:B------:R-:W-:-:S11]  /*0b00*/  IADD3 R7, PT, PT, R2, R7, RZ ;  /* 0x0000000702077210 */ /* 0x000fd60007ffe0ff */
[----:B------:R-:W-:Y:S05]  /*0b10*/  @P0 BRA `(.L_x_8) ;  /* 0xfffffff4005c0947 */ /* 0x000fea000383ffff */
[----:B------:R-:W-:Y:S05]  /*0b20*/  EXIT ;  /* 0x000000000000794d */ /* 0x000fea0003800000 */
        .weak           $__internal_0_$__cuda_sm20_dblrcp_rn_slowpath_v3
        .type           $__internal_0_$__cuda_sm20_dblrcp_rn_slowpath_v3,@function
        .size           $__internal_0_$__cuda_sm20_dblrcp_rn_slowpath_v3,(.L_x_14 - $__internal_0_$__cuda_sm20_dblrcp_rn_slowpath_v3)
$__internal_0_$__cuda_sm20_dblrcp_rn_slowpath_v3:
[----:B------:R-:W-:Y:S01]  /*0b30*/  IMAD.MOV.U32 R4, RZ, RZ, R12 ;  /* 0x000000ffff047224 */ /* 0x000fe200078e000c */
[----:B------:R-:W-:Y:S01]  /*0b40*/  MOV R5, R13 ;  /* 0x0000000d00057202 */ /* 0x000fe20000000f00 */
[----:B------:R-:W-:Y:S05]  /*0b50*/  BSSY.RECONVERGENT B2, `(.L_x_9) ;  /* 0x0000024000027945 */ /* 0x000fea0003800200 */
[----:B------:R-:W-:-:S14]  /*0b60*/  DSETP.GTU.AND P0, PT, |R4|, +INF , PT ;  /* 0x7ff000000400742a */ /* 0x000fdc0003f0c200 */
[----:B------:R-:W-:Y:S05]  /*0b70*/  @P0 BRA `(.L_x_10) ;  /* 0x00000000007c0947 */ /* 0x000fea0003800000 */
[----:B------:R-:W-:-:S04]  /*0b80*/  LOP3.LUT R10, R13, 0x7fffffff, RZ, 0xc0, !PT ;  /* 0x7fffffff0d0a7812 */ /* 0x000fc800078ec0ff */
[----:B------:R-:W-:-:S04]  /*0b90*/  IADD3 R12, PT, PT, R10, -0x1, RZ ;  /* 0xffffffff0a0c7810 */ /* 0x000fc80007ffe0ff */
[----:B------:R-:W-:-:S13]  /*0ba0*/  ISETP.GE.U32.AND P0, PT, R12, 0x7fefffff, PT ;  /* 0x7fefffff0c00780c */ /* 0x000fda0003f06070 */
[----:B------:R-:W-:Y:S01]  /*0bb0*/  @P0 LOP3.LUT R13, R5, 0x7ff00000, RZ, 0x3c, !PT ;  /* 0x7ff00000050d0812 */ /* 0x000fe200078e3cff */
[----:B------:R-:W-:Y:S01]  /*0bc0*/  @P0 IMAD.MOV.U32 R12, RZ, RZ, RZ ;  /* 0x000000ffff0c0224 */ /* 0x000fe200078e00ff */
[----:B------:R-:W-:Y:S06]  /*0bd0*/  @P0 BRA `(.L_x_11) ;  /* 0x00000000006c0947 */ /* 0x000fec0003800000 */
[----:B------:R-:W-:-:S13]  /*0be0*/  ISETP.GE.U32.AND P0, PT, R10, 0x1000001, PT ;  /* 0x010000010a00780c */ /* 0x000fda0003f06070 */
[----:B------:R-:W-:Y:S05]  /*0bf0*/  @!P0 BRA `(.L_x_12) ;  /* 0x0000000000348947 */ /* 0x000fea0003800000 */
[----:B------:R-:W-:Y:S02]  /*0c00*/  IADD3 R13, PT, PT, R5, -0x3fe00000, RZ ;  /* 0xc0200000050d7810 */ /* 0x000fe40007ffe0ff */
[----:B------:R-:W-:Y:S02]  /*0c10*/  MOV R12, R4 ;  /* 0x00000004000c7202 */ /* 0x000fe40000000f00 */
[----:B------:R-:W0:Y:S04]  /*0c20*/  MUFU.RCP64H R15, R13 ;  /* 0x0000000d000f7308 */ /* 0x000e280000001800 */
[----:B0-----:R-:W-:-:S08]  /*0c30*/  DFMA R16, -R12, R14, 1 ;  /* 0x3ff000000c10742b */ /* 0x001fd0000000010e */
[----:B------:R-:W-:-:S08]  /*0c40*/  DFMA R16, R16, R16, R16 ;  /* 0x000000101010722b */ /* 0x000fd00000000010 */
[----:B------:R-:W-:-:S08]  /*0c50*/  DFMA R16, R14, R16, R14 ;  /* 0x000000100e10722b */ /* 0x000fd0000000000e */
[----:B------:R-:W-:-:S08]  /*0c60*/  DFMA R14, -R12, R16, 1 ;  /* 0x3ff000000c0e742b */ /* 0x000fd00000000110 */
[----:B------:R-:W-:-:S08]  /*0c70*/  DFMA R14, R16, R14, R16 ;  /* 0x0000000e100e722b */ /* 0x000fd00000000010 */
[----:B------:R-:W-:-:S08]  /*0c80*/  DMUL R14, R14, 2.2250738585072013831e-308 ;  /* 0x001000000e0e7828 */ /* 0x000fd00000000000 */
[----:B------:R-:W-:-:S08]  /*0c90*/  DFMA R4, -R4, R14, 1 ;  /* 0x3ff000000404742b */ /* 0x000fd0000000010e */
[----:B------:R-:W-:-:S08]  /*0ca0*/  DFMA R4, R4, R4, R4 ;  /* 0x000000040404722b */ /* 0x000fd00000000004 */
[----:B------:R-:W-:Y:S01]  /*0cb0*/  DFMA R12, R14, R4, R14 ;  /* 0x000000040e0c722b */ /* 0x000fe2000000000e */
[----:B------:R-:W-:Y:S10]  /*0cc0*/  BRA `(.L_x_11) ;  /* 0x0000000000307947 */ /* 0x000ff40003800000 */
.L_x_12:
[----:B------:R-:W-:Y:S01]  /*0cd0*/  DMUL R4, R4, 8.11296384146066816958e+31 ;  /* 0x4690000004047828 */ /* 0x000fe20000000000 */
[----:B------:R-:W-:-:S05]  /*0ce0*/  IMAD.MOV.U32 R12, RZ, RZ, R14 ;  /* 0x000000ffff0c7224 */ /* 0x000fca00078e000e */
[----:B------:R-:W0:Y:S02]  /*0cf0*/  MUFU.RCP64H R13, R5 ;  /* 0x00000005000d7308 */ /* 0x000e240000001800 */
[----:B0-----:R-:W-:-:S08]  /*0d00*/  DFMA R14, -R4, R12, 1 ;  /* 0x3ff00000040e742b */ /* 0x001fd0000000010c */
[----:B------:R-:W-:-:S08]  /*0d10*/  DFMA R14, R14, R14, R14 ;  /* 0x0000000e0e0e722b */ /* 0x000fd0000000000e */
[----:B------:R-:W-:-:S08]  /*0d20*/  DFMA R14, R12, R14, R12 ;  /* 0x0000000e0c0e722b */ /* 0x000fd0000000000c */
[----:B------:R-:W-:-:S08]  /*0d30*/  DFMA R12, -R4, R14, 1 ;  /* 0x3ff00000040c742b */ /* 0x000fd0000000010e */
[----:B------:R-:W-:-:S08]  /*0d40*/  DFMA R12, R14, R12, R14 ;  /* 0x0000000c0e0c722b */ /* 0x000fd0000000000e */
[----:B------:R-:W-:Y:S01]  /*0d50*/  DMUL R12, R12, 8.11296384146066816958e+31 ;  /* 0x469000000c0c7828 */ /* 0x000fe20000000000 */
[----:B------:R-:W-:Y:S10]  /*0d60*/  BRA `(.L_x_11) ;  /* 0x0000000000087947 */ /* 0x000ff40003800000 */
.L_x_10:
[----:B------:R-:W-:Y:S02]  /*0d70*/  LOP3.LUT R13, R5, 0x80000, RZ, 0xfc, !PT ;  /* 0x00080000050d7812 */ /* 0x000fe400078efcff */
[----:B------:R-:W-:-:S07]  /*0d80*/  MOV R12, R4 ;  /* 0x00000004000c7202 */ /* 0x000fce0000000f00 */
.L_x_11:
[----:B------:R-:W-:Y:S05]  /*0d90*/  BSYNC.RECONVERGENT B2 ;  /* 0x0000000000027941 */ /* 0x000fea0003800200 */
.L_x_9:
[----:B------:R-:W-:Y:S01]  /*0da0*/  HFMA2 R5, -RZ, RZ, 0, 0 ;  /* 0x00000000ff057431 */ /* 0x000fe200000001ff */
[----:B------:R-:W-:Y:S01]  /*0db0*/  MOV R4, R8 ;  /* 0x0000000800047202 */ /* 0x000fe20000000f00 */
[----:B------:R-:W-:Y:S01]  /*0dc0*/  IMAD.MOV.U32 R19, RZ, RZ, R13 ;  /* 0x000000ffff137224 */ /* 0x000fe200078e000d */
[----:B------:R-:W-:Y:S02]  /*0dd0*/  MOV R18, R12 ;  /* 0x0000000c00127202 */ /* 0x000fe40000000f00 */
[----:B------:R-:W-:Y:S05]  /*0de0*/  RET.REL.NODEC R4 `(_Z27linear_layer_and_activationPfS_S_S_Pii) ;  /* 0xfffffff004847950 */ /* 0x000fea0003c3ffff */
.L_x_13:
[----:B------:R-:W-:-:S00]  /*0df0*/  BRA `(.L_x_13) ;  /* 0xfffffffc00fc7947 */ /* 0x000fc0000383ffff */
[----:B------:R-:W-:-:S00]  /*0e00*/  NOP ;  /* 0x0000000000007918 */ /* 0x000fc00000000000 */
[----:B------:R-:W-:-:S00]  /*0e10*/  NOP ;  /* 0x0000000000007918 */ /* 0x000fc00000000000 */
[----:B------:R-:W-:-:S00]  /*0e20*/  NOP ;  /* 0x0000000000007918 */ /* 0x000fc00000000000 */
[----:B------:R-:W-:-:S00]  /*0e30*/  NOP ;  /* 0x0000000000007918 */ /* 0x000fc00000000000 */
[----:B------:R-:W-:-:S00]  /*0e40*/  NOP ;  /* 0x0000000000007918 */ /* 0x000fc00000000000 */
[----:B------:R-:W-:-:S00]  /*0e50*/  NOP ;  /* 0x0000000000007918 */ /* 0x000fc00000000000 */
[----:B------:R-:W-:-:S00]  /*0e60*/  NOP ;  /* 0x0000000000007918 */ /* 0x000fc00000000000 */
[----:B------:R-:W-:-:S00]  /*0e70*/  NOP ;  /* 0x0000000000007918 */ /* 0x000fc00000000000 */
.L_x_14:


//--------------------- .nv.shared.reserved.0     --------------------------
	.section	.nv.shared.reserved.0,"aw",@nobits
	.weak		__nv_reservedSMEM_offset_0_alias
	.size		__nv_reservedSMEM_offset_0_alias, 0, 64
	.other		__nv_reservedSMEM_offset_0_alias,@"STO_CUDA_RESERVED_SHARED STV_DEFAULT"
__nv_reservedSMEM_offset_0_alias:
	.zero		0
	.zero		64


//--------------------- .nv.constant0._Z27linear_layer_and_activationPfS_S_S_Pii --------------------------
	.section	.nv.constant0._Z27linear_layer_and_activationPfS_S_S_Pii,"a",@progbits
	.sectionflags	@""
	.align	4
.nv.constant0._Z27linear_layer_and_activationPfS_S_S_Pii:
	.zero		940


//--------------------- SYMBOLS --------------------------

	.type		.nv.reservedSmem.offset0,@object
	.size		.nv.reservedSmem.offset0,0x4
